//
// Generated by NVIDIA NVVM Compiler
//
// Compiler Build ID: CL-36424714
// Cuda compilation tools, release 13.0, V13.0.88
// Based on NVVM 20.0.0
//

.version 9.0
.target sm_100
.address_size 64

	// .globl	_Z31nppiRGBToYUV_8u_C3R_kernel_implPKhiPhiii

.visible .entry _Z31nppiRGBToYUV_8u_C3R_kernel_implPKhiPhiii(
	.param .u64 .ptr .align 1 _Z31nppiRGBToYUV_8u_C3R_kernel_implPKhiPhiii_param_0,
	.param .u32 _Z31nppiRGBToYUV_8u_C3R_kernel_implPKhiPhiii_param_1,
	.param .u64 .ptr .align 1 _Z31nppiRGBToYUV_8u_C3R_kernel_implPKhiPhiii_param_2,
	.param .u32 _Z31nppiRGBToYUV_8u_C3R_kernel_implPKhiPhiii_param_3,
	.param .u32 _Z31nppiRGBToYUV_8u_C3R_kernel_implPKhiPhiii_param_4,
	.param .u32 _Z31nppiRGBToYUV_8u_C3R_kernel_implPKhiPhiii_param_5
)
{
	.reg .pred 	%p<4>;
	.reg .b16 	%rs<4>;
	.reg .b32 	%r<21>;
	.reg .b32 	%f<21>;
	.reg .b64 	%rd<12>;

	ld.param.u64 	%rd1, [_Z31nppiRGBToYUV_8u_C3R_kernel_implPKhiPhiii_param_0];
	ld.param.u32 	%r3, [_Z31nppiRGBToYUV_8u_C3R_kernel_implPKhiPhiii_param_1];
	ld.param.u64 	%rd2, [_Z31nppiRGBToYUV_8u_C3R_kernel_implPKhiPhiii_param_2];
	ld.param.u32 	%r4, [_Z31nppiRGBToYUV_8u_C3R_kernel_implPKhiPhiii_param_3];
	ld.param.u32 	%r5, [_Z31nppiRGBToYUV_8u_C3R_kernel_implPKhiPhiii_param_4];
	ld.param.u32 	%r6, [_Z31nppiRGBToYUV_8u_C3R_kernel_implPKhiPhiii_param_5];
	mov.u32 	%r8, %ctaid.x;
	mov.u32 	%r9, %ntid.x;
	mov.u32 	%r10, %tid.x;
	mad.lo.s32 	%r1, %r8, %r9, %r10;
	mov.u32 	%r11, %ctaid.y;
	mov.u32 	%r12, %ntid.y;
	mov.u32 	%r13, %tid.y;
	mad.lo.s32 	%r14, %r11, %r12, %r13;
	setp.ge.s32 	%p1, %r1, %r5;
	setp.ge.s32 	%p2, %r14, %r6;
	or.pred  	%p3, %p1, %p2;
	@%p3 bra 	$L__BB0_2;
	cvta.to.global.u64 	%rd3, %rd1;
	cvta.to.global.u64 	%rd4, %rd2;
	mul.lo.s32 	%r15, %r3, %r14;
	cvt.s64.s32 	%rd5, %r15;
	mul.lo.s32 	%r16, %r4, %r14;
	cvt.s64.s32 	%rd6, %r16;
	mul.lo.s32 	%r17, %r1, 3;
	cvt.s64.s32 	%rd7, %r17;
	add.s64 	%rd8, %rd5, %rd7;
	add.s64 	%rd9, %rd3, %rd8;
	ld.global.u8 	%rs1, [%rd9];
	cvt.rn.f32.u16 	%f1, %rs1;
	ld.global.u8 	%rs2, [%rd9+1];
	cvt.rn.f32.u16 	%f2, %rs2;
	ld.global.u8 	%rs3, [%rd9+2];
	cvt.rn.f32.u16 	%f3, %rs3;
	mul.f32 	%f4, %f2, 0f3F1645A2;
	fma.rn.f32 	%f5, %f1, 0f3E991687, %f4;
	fma.rn.f32 	%f6, %f3, 0f3DE978D5, %f5;
	mul.f32 	%f7, %f2, 0fBE93F7CF;
	fma.rn.f32 	%f8, %f1, 0fBE16872B, %f7;
	fma.rn.f32 	%f9, %f3, 0f3EDF3B64, %f8;
	add.f32 	%f10, %f9, 0f43000000;
	mul.f32 	%f11, %f2, 0fBF03D70A;
	fma.rn.f32 	%f12, %f1, 0f3F1D70A4, %f11;
	fma.rn.f32 	%f13, %f3, 0fBDCCCCCD, %f12;
	add.f32 	%f14, %f13, 0f43000000;
	max.f32 	%f15, %f6, 0f00000000;
	min.f32 	%f16, %f15, 0f437F0000;
	cvt.rzi.u32.f32 	%r18, %f16;
	add.s64 	%rd10, %rd6, %rd7;
	add.s64 	%rd11, %rd4, %rd10;
	st.global.u8 	[%rd11], %r18;
	max.f32 	%f17, %f10, 0f00000000;
	min.f32 	%f18, %f17, 0f437F0000;
	cvt.rzi.u32.f32 	%r19, %f18;
	st.global.u8 	[%rd11+1], %r19;
	max.f32 	%f19, %f14, 0f00000000;
	min.f32 	%f20, %f19, 0f437F0000;
	cvt.rzi.u32.f32 	%r20, %f20;
	st.global.u8 	[%rd11+2], %r20;
$L__BB0_2:
	ret;

}
	// .globl	_Z31nppiYUVToRGB_8u_C3R_kernel_implPKhiPhiii
.visible .entry _Z31nppiYUVToRGB_8u_C3R_kernel_implPKhiPhiii(
	.param .u64 .ptr .align 1 _Z31nppiYUVToRGB_8u_C3R_kernel_implPKhiPhiii_param_0,
	.param .u32 _Z31nppiYUVToRGB_8u_C3R_kernel_implPKhiPhiii_param_1,
	.param .u64 .ptr .align 1 _Z31nppiYUVToRGB_8u_C3R_kernel_implPKhiPhiii_param_2,
	.param .u32 _Z31nppiYUVToRGB_8u_C3R_kernel_implPKhiPhiii_param_3,
	.param .u32 _Z31nppiYUVToRGB_8u_C3R_kernel_implPKhiPhiii_param_4,
	.param .u32 _Z31nppiYUVToRGB_8u_C3R_kernel_implPKhiPhiii_param_5
)
{
	.reg .pred 	%p<4>;
	.reg .b16 	%rs<4>;
	.reg .b32 	%r<21>;
	.reg .b32 	%f<16>;
	.reg .b64 	%rd<12>;

	ld.param.u64 	%rd1, [_Z31nppiYUVToRGB_8u_C3R_kernel_implPKhiPhiii_param_0];
	ld.param.u32 	%r3, [_Z31nppiYUVToRGB_8u_C3R_kernel_implPKhiPhiii_param_1];
	ld.param.u64 	%rd2, [_Z31nppiYUVToRGB_8u_C3R_kernel_implPKhiPhiii_param_2];
	ld.param.u32 	%r4, [_Z31nppiYUVToRGB_8u_C3R_kernel_implPKhiPhiii_param_3];
	ld.param.u32 	%r5, [_Z31nppiYUVToRGB_8u_C3R_kernel_implPKhiPhiii_param_4];
	ld.param.u32 	%r6, [_Z31nppiYUVToRGB_8u_C3R_kernel_implPKhiPhiii_param_5];
	mov.u32 	%r8, %ctaid.x;
	mov.u32 	%r9, %ntid.x;
	mov.u32 	%r10, %tid.x;
	mad.lo.s32 	%r1, %r8, %r9, %r10;
	mov.u32 	%r11, %ctaid.y;
	mov.u32 	%r12, %ntid.y;
	mov.u32 	%r13, %tid.y;
	mad.lo.s32 	%r14, %r11, %r12, %r13;
	setp.ge.s32 	%p1, %r1, %r5;
	setp.ge.s32 	%p2, %r14, %r6;
	or.pred  	%p3, %p1, %p2;
	@%p3 bra 	$L__BB1_2;
	cvta.to.global.u64 	%rd3, %rd1;
	cvta.to.global.u64 	%rd4, %rd2;
	mul.lo.s32 	%r15, %r3, %r14;
	cvt.s64.s32 	%rd5, %r15;
	mul.lo.s32 	%r16, %r4, %r14;
	cvt.s64.s32 	%rd6, %r16;
	mul.lo.s32 	%r17, %r1, 3;
	cvt.s64.s32 	%rd7, %r17;
	add.s64 	%rd8, %rd5, %rd7;
	add.s64 	%rd9, %rd3, %rd8;
	ld.global.u8 	%rs1, [%rd9];
	cvt.rn.f32.u16 	%f1, %rs1;
	ld.global.u8 	%rs2, [%rd9+1];
	cvt.rn.f32.u16 	%f2, %rs2;
	add.f32 	%f3, %f2, 0fC3000000;
	ld.global.u8 	%rs3, [%rd9+2];
	cvt.rn.f32.u16 	%f4, %rs3;
	add.f32 	%f5, %f4, 0fC3000000;
	fma.rn.f32 	%f6, %f5, 0f3F91EB85, %f1;
	fma.rn.f32 	%f7, %f3, 0fBECA3D71, %f1;
	fma.rn.f32 	%f8, %f5, 0fBF14BC6A, %f7;
	fma.rn.f32 	%f9, %f3, 0f40020C4A, %f1;
	max.f32 	%f10, %f6, 0f00000000;
	min.f32 	%f11, %f10, 0f437F0000;
	cvt.rzi.u32.f32 	%r18, %f11;
	add.s64 	%rd10, %rd6, %rd7;
	add.s64 	%rd11, %rd4, %rd10;
	st.global.u8 	[%rd11], %r18;
	max.f32 	%f12, %f8, 0f00000000;
	min.f32 	%f13, %f12, 0f437F0000;
	cvt.rzi.u32.f32 	%r19, %f13;
	st.global.u8 	[%rd11+1], %r19;
	max.f32 	%f14, %f9, 0f00000000;
	min.f32 	%f15, %f14, 0f437F0000;
	cvt.rzi.u32.f32 	%r20, %f15;
	st.global.u8 	[%rd11+2], %r20;
$L__BB1_2:
	ret;

}


// ===== COMPILED SASS (sm_100) =====

	.target	sm_100

	.elftype	@"ET_EXEC"


//--------------------- .note.nv.tkinfo           --------------------------
	.section	.note.nv.tkinfo,"",@"SHT_NOTE"
	.sectionflags	@"SHF_NOTE_NV_TKINFO"
	.tkinfo
        /*0018*/ 	.word	0x00000002
        /*0030*/ 	.string	""
        /*0030*/ 	.string	"ptxas"
        /*0030*/ 	.string	"Cuda compilation tools, release 13.0, V13.0.88"
        /*0030*/ 	.string	"Build cuda_13.0.r13.0/compiler.36424714_0"
        /*0030*/ 	.string	"-arch sm_100 -m 64 "



//--------------------- .note.nv.cuinfo           --------------------------
	.section	.note.nv.cuinfo,"",@"SHT_NOTE"
	.sectionflags	@"SHF_NOTE_NV_CUINFO"
        /*0018*/ 	.short	0x0002
        /*001a*/ 	.short	0x0064
        /*001c*/ 	.short	0x0082
	.zero		2


//--------------------- .nv.info                  --------------------------
	.section	.nv.info,"",@"SHT_CUDA_INFO"
	.align	4


	//----- nvinfo : EIATTR_REGCOUNT
	.align		4
        /*0000*/ 	.byte	0x04, 0x2f
        /*0002*/ 	.short	(.L_1 - .L_0)
	.align		4
.L_0:
        /*0004*/ 	.word	index@(_Z31nppiRGBToYUV_8u_C3R_kernel_implPKhiPhiii)
        /*0008*/ 	.word	0x0000000e


	//----- nvinfo : EIATTR_FRAME_SIZE
	.align		4
.L_1:
        /*000c*/ 	.byte	0x04, 0x11
        /*000e*/ 	.short	(.L_3 - .L_2)
	.align		4
.L_2:
        /*0010*/ 	.word	index@(_Z31nppiRGBToYUV_8u_C3R_kernel_implPKhiPhiii)
        /*0014*/ 	.word	0x00000000


	//----- nvinfo : EIATTR_REGCOUNT
	.align		4
.L_3:
        /*0018*/ 	.byte	0x04, 0x2f
        /*001a*/ 	.short	(.L_5 - .L_4)
	.align		4
.L_4:
        /*001c*/ 	.word	index@(_Z31nppiYUVToRGB_8u_C3R_kernel_implPKhiPhiii)
        /*0020*/ 	.word	0x0000000d


	//----- nvinfo : EIATTR_FRAME_SIZE
	.align		4
.L_5:
        /*0024*/ 	.byte	0x04, 0x11
        /*0026*/ 	.short	(.L_7 - .L_6)
	.align		4
.L_6:
        /*0028*/ 	.word	index@(_Z31nppiYUVToRGB_8u_C3R_kernel_implPKhiPhiii)
        /*002c*/ 	.word	0x00000000


	//----- nvinfo : EIATTR_MIN_STACK_SIZE
	.align		4
.L_7:
        /*0030*/ 	.byte	0x04, 0x12
        /*0032*/ 	.short	(.L_9 - .L_8)
	.align		4
.L_8:
        /*0034*/ 	.word	index@(_Z31nppiYUVToRGB_8u_C3R_kernel_implPKhiPhiii)
        /*0038*/ 	.word	0x00000000


	//----- nvinfo : EIATTR_MIN_STACK_SIZE
	.align		4
.L_9:
        /*003c*/ 	.byte	0x04, 0x12
        /*003e*/ 	.short	(.L_11 - .L_10)
	.align		4
.L_10:
        /*0040*/ 	.word	index@(_Z31nppiRGBToYUV_8u_C3R_kernel_implPKhiPhiii)
        /*0044*/ 	.word	0x00000000
.L_11:


//--------------------- .nv.compat                --------------------------
	.section	.nv.compat,"",@"SHT_CUDA_COMPAT_INFO"
	.align	4
        /*0000*/ 	.byte	0x02, 0x09, 0x00, 0x00, 0x02, 0x02, 0x01, 0x00, 0x02, 0x05, 0x05, 0x00, 0x03, 0x07, 0x01, 0x01
        /*0010*/ 	.byte	0x02, 0x03, 0x00, 0x00, 0x02, 0x06, 0x01, 0x00, 0x04, 0x0b, 0x08, 0x00, 0x09, 0x00, 0x00, 0x00
        /*0020*/ 	.byte	0x00, 0x00, 0x00, 0x00


//--------------------- .nv.info._Z31nppiYUVToRGB_8u_C3R_kernel_implPKhiPhiii --------------------------
	.section	.nv.info._Z31nppiYUVToRGB_8u_C3R_kernel_implPKhiPhiii,"",@"SHT_CUDA_INFO"
	.sectionflags	@""
	.align	4


	//----- nvinfo : EIATTR_CUDA_API_VERSION
	.align		4
        /*0000*/ 	.byte	0x04, 0x37
        /*0002*/ 	.short	(.L_13 - .L_12)
.L_12:
        /*0004*/ 	.word	0x00000082


	//----- nvinfo : EIATTR_KPARAM_INFO
	.align		4
.L_13:
        /*0008*/ 	.byte	0x04, 0x17
        /*000a*/ 	.short	(.L_15 - .L_14)
.L_14:
        /*000c*/ 	.word	0x00000000
        /*0010*/ 	.short	0x0005
        /*0012*/ 	.short	0x0020
        /*0014*/ 	.byte	0x00, 0xf0, 0x11, 0x00


	//----- nvinfo : EIATTR_KPARAM_INFO
	.align		4
.L_15:
        /*0018*/ 	.byte	0x04, 0x17
        /*001a*/ 	.short	(.L_17 - .L_16)
.L_16:
        /*001c*/ 	.word	0x00000000
        /*0020*/ 	.short	0x0004
        /*0022*/ 	.short	0x001c
        /*0024*/ 	.byte	0x00, 0xf0, 0x11, 0x00


	//----- nvinfo : EIATTR_KPARAM_INFO
	.align		4
.L_17:
        /*0028*/ 	.byte	0x04, 0x17
        /*002a*/ 	.short	(.L_19 - .L_18)
.L_18:
        /*002c*/ 	.word	0x00000000
        /*0030*/ 	.short	0x0003
        /*0032*/ 	.short	0x0018
        /*0034*/ 	.byte	0x00, 0xf0, 0x11, 0x00


	//----- nvinfo : EIATTR_KPARAM_INFO
	.align		4
.L_19:
        /*0038*/ 	.byte	0x04, 0x17
        /*003a*/ 	.short	(.L_21 - .L_20)
.L_20:
        /*003c*/ 	.word	0x00000000
        /*0040*/ 	.short	0x0002
        /*0042*/ 	.short	0x0010
        /*0044*/ 	.byte	0x00, 0xf5, 0x21, 0x00


	//----- nvinfo : EIATTR_KPARAM_INFO
	.align		4
.L_21:
        /*0048*/ 	.byte	0x04, 0x17
        /*004a*/ 	.short	(.L_23 - .L_22)
.L_22:
        /*004c*/ 	.word	0x00000000
        /*0050*/ 	.short	0x0001
        /*0052*/ 	.short	0x0008
        /*0054*/ 	.byte	0x00, 0xf0, 0x11, 0x00


	//----- nvinfo : EIATTR_KPARAM_INFO
	.align		4
.L_23:
        /*0058*/ 	.byte	0x04, 0x17
        /*005a*/ 	.short	(.L_25 - .L_24)
.L_24:
        /*005c*/ 	.word	0x00000000
        /*0060*/ 	.short	0x0000
        /*0062*/ 	.short	0x0000
        /*0064*/ 	.byte	0x00, 0xf5, 0x21, 0x00


	//----- nvinfo : EIATTR_SPARSE_MMA_MASK
	.align		4
.L_25:
        /*0068*/ 	.byte	0x03, 0x50
        /*006a*/ 	.short	0x0000


	//----- nvinfo : EIATTR_MAXREG_COUNT
	.align		4
        /*006c*/ 	.byte	0x03, 0x1b
        /*006e*/ 	.short	0x00ff


	//----- nvinfo : EIATTR_MERCURY_ISA_VERSION
	.align		4
        /*0070*/ 	.byte	0x03, 0x5f
        /*0072*/ 	.short	0x0101


	//----- nvinfo : EIATTR_VRC_CTA_INIT_COUNT
	.align		4
        /*0074*/ 	.byte	0x02, 0x4a
	.zero		1
	.zero		1


	//----- nvinfo : EIATTR_EXIT_INSTR_OFFSETS
	.align		4
        /*0078*/ 	.byte	0x04, 0x1c
        /*007a*/ 	.short	(.L_27 - .L_26)


	//   ....[0]....
.L_26:
        /*007c*/ 	.word	0x000000d0


	//   ....[1]....
        /*0080*/ 	.word	0x00000350


	//----- nvinfo : EIATTR_CBANK_PARAM_SIZE
	.align		4
.L_27:
        /*0084*/ 	.byte	0x03, 0x19
        /*0086*/ 	.short	0x0024


	//----- nvinfo : EIATTR_PARAM_CBANK
	.align		4
        /*0088*/ 	.byte	0x04, 0x0a
        /*008a*/ 	.short	(.L_29 - .L_28)
	.align		4
.L_28:
        /*008c*/ 	.word	index@(.nv.constant0._Z31nppiYUVToRGB_8u_C3R_kernel_implPKhiPhiii)
        /*0090*/ 	.short	0x0380
        /*0092*/ 	.short	0x0024


	//----- nvinfo : EIATTR_SW_WAR
	.align		4
.L_29:
        /*0094*/ 	.byte	0x04, 0x36
        /*0096*/ 	.short	(.L_31 - .L_30)
.L_30:
        /*0098*/ 	.word	0x00000008
.L_31:


//--------------------- .nv.info._Z31nppiRGBToYUV_8u_C3R_kernel_implPKhiPhiii --------------------------
	.section	.nv.info._Z31nppiRGBToYUV_8u_C3R_kernel_implPKhiPhiii,"",@"SHT_CUDA_INFO"
	.sectionflags	@""
	.align	4


	//----- nvinfo : EIATTR_CUDA_API_VERSION
	.align		4
        /*0000*/ 	.byte	0x04, 0x37
        /*0002*/ 	.short	(.L_33 - .L_32)
.L_32:
        /*0004*/ 	.word	0x00000082


	//----- nvinfo : EIATTR_KPARAM_INFO
	.align		4
.L_33:
        /*0008*/ 	.byte	0x04, 0x17
        /*000a*/ 	.short	(.L_35 - .L_34)
.L_34:
        /*000c*/ 	.word	0x00000000
        /*0010*/ 	.short	0x0005
        /*0012*/ 	.short	0x0020
        /*0014*/ 	.byte	0x00, 0xf0, 0x11, 0x00


	//----- nvinfo : EIATTR_KPARAM_INFO
	.align		4
.L_35:
        /*0018*/ 	.byte	0x04, 0x17
        /*001a*/ 	.short	(.L_37 - .L_36)
.L_36:
        /*001c*/ 	.word	0x00000000
        /*0020*/ 	.short	0x0004
        /*0022*/ 	.short	0x001c
        /*0024*/ 	.byte	0x00, 0xf0, 0x11, 0x00


	//----- nvinfo : EIATTR_KPARAM_INFO
	.align		4
.L_37:
        /*0028*/ 	.byte	0x04, 0x17
        /*002a*/ 	.short	(.L_39 - .L_38)
.L_38:
        /*002c*/ 	.word	0x00000000
        /*0030*/ 	.short	0x0003
        /*0032*/ 	.short	0x0018
        /*0034*/ 	.byte	0x00, 0xf0, 0x11, 0x00


	//----- nvinfo : EIATTR_KPARAM_INFO
	.align		4
.L_39:
        /*0038*/ 	.byte	0x04, 0x17
        /*003a*/ 	.short	(.L_41 - .L_40)
.L_40:
        /*003c*/ 	.word	0x00000000
        /*0040*/ 	.short	0x0002
        /*0042*/ 	.short	0x0010
        /*0044*/ 	.byte	0x00, 0xf5, 0x21, 0x00


	//----- nvinfo : EIATTR_KPARAM_INFO
	.align		4
.L_41:
        /*0048*/ 	.byte	0x04, 0x17
        /*004a*/ 	.short	(.L_43 - .L_42)
.L_42:
        /*004c*/ 	.word	0x00000000
        /*0050*/ 	.short	0x0001
        /*0052*/ 	.short	0x0008
        /*0054*/ 	.byte	0x00, 0xf0, 0x11, 0x00


	//----- nvinfo : EIATTR_KPARAM_INFO
	.align		4
.L_43:
        /*0058*/ 	.byte	0x04, 0x17
        /*005a*/ 	.short	(.L_45 - .L_44)
.L_44:
        /*005c*/ 	.word	0x00000000
        /*0060*/ 	.short	0x0000
        /*0062*/ 	.short	0x0000
        /*0064*/ 	.byte	0x00, 0xf5, 0x21, 0x00


	//----- nvinfo : EIATTR_SPARSE_MMA_MASK
	.align		4
.L_45:
        /*0068*/ 	.byte	0x03, 0x50
        /*006a*/ 	.short	0x0000


	//----- nvinfo : EIATTR_MAXREG_COUNT
	.align		4
        /*006c*/ 	.byte	0x03, 0x1b
        /*006e*/ 	.short	0x00ff


	//----- nvinfo : EIATTR_MERCURY_ISA_VERSION
	.align		4
        /*0070*/ 	.byte	0x03, 0x5f
        /*0072*/ 	.short	0x0101


	//----- nvinfo : EIATTR_VRC_CTA_INIT_COUNT
	.align		4
        /*0074*/ 	.byte	0x02, 0x4a
	.zero		1
	.zero		1


	//----- nvinfo : EIATTR_EXIT_INSTR_OFFSETS
	.align		4
        /*0078*/ 	.byte	0x04, 0x1c
        /*007a*/ 	.short	(.L_47 - .L_46)


	//   ....[0]....
.L_46:
        /*007c*/ 	.word	0x000000d0


	//   ....[1]....
        /*0080*/ 	.word	0x000003a0


	//----- nvinfo : EIATTR_CBANK_PARAM_SIZE
	.align		4
.L_47:
        /*0084*/ 	.byte	0x03, 0x19
        /*0086*/ 	.short	0x0024


	//----- nvinfo : EIATTR_PARAM_CBANK
	.align		4
        /*0088*/ 	.byte	0x04, 0x0a
        /*008a*/ 	.short	(.L_49 - .L_48)
	.align		4
.L_48:
        /*008c*/ 	.word	index@(.nv.constant0._Z31nppiRGBToYUV_8u_C3R_kernel_implPKhiPhiii)
        /*0090*/ 	.short	0x0380
        /*0092*/ 	.short	0x0024


	//----- nvinfo : EIATTR_SW_WAR
	.align		4
.L_49:
        /*0094*/ 	.byte	0x04, 0x36
        /*0096*/ 	.short	(.L_51 - .L_50)
.L_50:
        /*0098*/ 	.word	0x00000008
.L_51:


//--------------------- .nv.callgraph             --------------------------
	.section	.nv.callgraph,"",@"SHT_CUDA_CALLGRAPH"
	.align	4
	.sectionentsize	8
	.align		4
        /*0000*/ 	.word	0x00000000
	.align		4
        /*0004*/ 	.word	0xffffffff
	.align		4
        /*0008*/ 	.word	0x00000000
	.align		4
        /*000c*/ 	.word	0xfffffffe
	.align		4
        /*0010*/ 	.word	0x00000000
	.align		4
        /*0014*/ 	.word	0xfffffffd
	.align		4
        /*0018*/ 	.word	0x00000000
	.align		4
        /*001c*/ 	.word	0xfffffffc


//--------------------- .text._Z31nppiYUVToRGB_8u_C3R_kernel_implPKhiPhiii --------------------------
	.section	.text._Z31nppiYUVToRGB_8u_C3R_kernel_implPKhiPhiii,"ax",@progbits
	.align	128
        .global         _Z31nppiYUVToRGB_8u_C3R_kernel_implPKhiPhiii
        .type           _Z31nppiYUVToRGB_8u_C3R_kernel_implPKhiPhiii,@function
        .size           _Z31nppiYUVToRGB_8u_C3R_kernel_implPKhiPhiii,(.L_x_2 - _Z31nppiYUVToRGB_8u_C3R_kernel_implPKhiPhiii)
        .other          _Z31nppiYUVToRGB_8u_C3R_kernel_implPKhiPhiii,@"STO_CUDA_ENTRY STV_DEFAULT"
_Z31nppiYUVToRGB_8u_C3R_kernel_implPKhiPhiii:
.text._Z31nppiYUVToRGB_8u_C3R_kernel_implPKhiPhiii:
[----:B------:R-:W-:Y:S01]  /*0000*/  LDC R1, c[0x0][0x37c] ;  /* 0x0000df00ff017b82 */ /* 0x000fe20000000800 */
[----:B------:R-:W0:Y:S07]  /*0010*/  S2R R5, SR_TID.Y ;  /* 0x0000000000057919 */ /* 0x000e2e0000002200 */
[----:B------:R-:W1:Y:S01]  /*0020*/  LDC R0, c[0x0][0x360] ;  /* 0x0000d800ff007b82 */ /* 0x000e620000000800 */
[----:B------:R-:W2:Y:S01]  /*0030*/  LDCU UR6, c[0x0][0x3a0] ;  /* 0x00007400ff0677ac */ /* 0x000ea20008000800 */
[----:B------:R-:W1:Y:S01]  /*0040*/  S2R R3, SR_TID.X ;  /* 0x0000000000037919 */ /* 0x000e620000002100 */
[----:B------:R-:W3:Y:S05]  /*0050*/  LDCU UR7, c[0x0][0x39c] ;  /* 0x00007380ff0777ac */ /* 0x000eea0008000800 */
[----:B------:R-:W0:Y:S08]  /*0060*/  S2UR UR5, SR_CTAID.Y ;  /* 0x00000000000579c3 */ /* 0x000e300000002600 */
[----:B------:R-:W0:Y:S08]  /*0070*/  LDC R2, c[0x0][0x364] ;  /* 0x0000d900ff027b82 */ /* 0x000e300000000800 */
[----:B------:R-:W1:Y:S01]  /*0080*/  S2UR UR4, SR_CTAID.X ;  /* 0x00000000000479c3 */ /* 0x000e620000002500 */
[----:B0-----:R-:W-:-:S05]  /*0090*/  IMAD R2, R2, UR5, R5 ;  /* 0x0000000502027c24 */ /* 0x001fca000f8e0205 */
[----:B--2---:R-:W-:Y:S01]  /*00a0*/  ISETP.GE.AND P0, PT, R2, UR6, PT ;  /* 0x0000000602007c0c */ /* 0x004fe2000bf06270 */
[----:B-1----:R-:W-:-:S05]  /*00b0*/  IMAD R0, R0, UR4, R3 ;  /* 0x0000000400007c24 */ /* 0x002fca000f8e0203 */
[----:B---3--:R-:W-:-:S13]  /*00c0*/  ISETP.GE.OR P0, PT, R0, UR7, P0 ;  /* 0x0000000700007c0c */ /* 0x008fda0008706670 */
[----:B------:R-:W-:Y:S05]  /*00d0*/  @P0 EXIT ;  /* 0x000000000000094d */ /* 0x000fea0003800000 */
[----:B------:R-:W0:Y:S01]  /*00e0*/  LDCU UR6, c[0x0][0x388] ;  /* 0x00007100ff0677ac */ /* 0x000e220008000800 */
[----:B------:R-:W-:Y:S01]  /*00f0*/  IMAD R6, R0, 0x3, RZ ;  /* 0x0000000300067824 */ /* 0x000fe200078e02ff */
[----:B------:R-:W1:Y:S04]  /*0100*/  LDCU.64 UR8, c[0x0][0x380] ;  /* 0x00007000ff0877ac */ /* 0x000e680008000a00 */
[----:B------:R-:W-:Y:S01]  /*0110*/  SHF.R.S32.HI R0, RZ, 0x1f, R6 ;  /* 0x0000001fff007819 */ /* 0x000fe20000011406 */
[----:B------:R-:W2:Y:S01]  /*0120*/  LDCU.64 UR4, c[0x0][0x358] ;  /* 0x00006b00ff0477ac */ /* 0x000ea20008000a00 */
[----:B0-----:R-:W-:Y:S01]  /*0130*/  IMAD R4, R2, UR6, RZ ;  /* 0x0000000602047c24 */ /* 0x001fe2000f8e02ff */
[----:B------:R-:W0:Y:S04]  /*0140*/  LDCU UR6, c[0x0][0x398] ;  /* 0x00007300ff0677ac */ /* 0x000e280008000800 */
[----:B------:R-:W-:-:S02]  /*0150*/  SHF.R.S32.HI R3, RZ, 0x1f, R4 ;  /* 0x0000001fff037819 */ /* 0x000fc40000011404 */
[----:B-1----:R-:W-:-:S04]  /*0160*/  IADD3 R4, P0, P1, R4, UR8, R6 ;  /* 0x0000000804047c10 */ /* 0x002fc8000f91e006 */
[----:B------:R-:W-:Y:S01]  /*0170*/  IADD3.X R5, PT, PT, R3, UR9, R0, P0, P1 ;  /* 0x0000000903057c10 */ /* 0x000fe200087e2400 */
[----:B------:R-:W1:Y:S04]  /*0180*/  LDCU.64 UR8, c[0x0][0x390] ;  /* 0x00007200ff0877ac */ /* 0x000e680008000a00 */
[----:B--2---:R-:W2:Y:S04]  /*0190*/  LDG.E.U8 R7, desc[UR4][R4.64+0x1] ;  /* 0x0000010404077981 */ /* 0x004ea8000c1e1100 */
[----:B------:R-:W3:Y:S04]  /*01a0*/  LDG.E.U8 R8, desc[UR4][R4.64+0x2] ;  /* 0x0000020404087981 */ /* 0x000ee8000c1e1100 */
[----:B------:R-:W4:Y:S01]  /*01b0*/  LDG.E.U8 R3, desc[UR4][R4.64] ;  /* 0x0000000404037981 */ /* 0x000f22000c1e1100 */
[----:B--2---:R-:W-:-:S02]  /*01c0*/  I2FP.F32.U32 R7, R7 ;  /* 0x0000000700077245 */ /* 0x004fc40000201000 */
[----:B---3--:R-:W-:-:S03]  /*01d0*/  I2FP.F32.U32 R9, R8 ;  /* 0x0000000800097245 */ /* 0x008fc60000201000 */
[----:B------:R-:W-:Y:S01]  /*01e0*/  FADD R8, R7, -128 ;  /* 0xc300000007087421 */ /* 0x000fe20000000000 */
[----:B----4-:R-:W-:Y:S01]  /*01f0*/  I2FP.F32.U32 R3, R3 ;  /* 0x0000000300037245 */ /* 0x010fe20000201000 */
[----:B------:R-:W-:-:S04]  /*0200*/  FADD R10, R9, -128 ;  /* 0xc3000000090a7421 */ /* 0x000fc80000000000 */
[C-C-:B------:R-:W-:Y:S01]  /*0210*/  FFMA R7, R8.reuse, -0.39500001072883605957, R3.reuse ;  /* 0xbeca3d7108077823 */ /* 0x140fe20000000003 */
[--C-:B------:R-:W-:Y:S01]  /*0220*/  FFMA R9, R8, 2.0320000648498535156, R3.reuse ;  /* 0x40020c4a08097823 */ /* 0x100fe20000000003 */
[C---:B------:R-:W-:Y:S02]  /*0230*/  FFMA R3, R10.reuse, 1.1399999856948852539, R3 ;  /* 0x3f91eb850a037823 */ /* 0x040fe40000000003 */
[----:B------:R-:W-:Y:S02]  /*0240*/  FFMA R7, R10, -0.58099997043609619141, R7 ;  /* 0xbf14bc6a0a077823 */ /* 0x000fe40000000007 */
[----:B------:R-:W-:Y:S02]  /*0250*/  FMNMX R9, RZ, R9, !PT ;  /* 0x00000009ff097209 */ /* 0x000fe40007800000 */
[----:B------:R-:W-:Y:S02]  /*0260*/  FMNMX R3, RZ, R3, !PT ;  /* 0x00000003ff037209 */ /* 0x000fe40007800000 */
[----:B------:R-:W-:-:S02]  /*0270*/  FMNMX R7, RZ, R7, !PT ;  /* 0x00000007ff077209 */ /* 0x000fc40007800000 */
[----:B------:R-:W-:Y:S02]  /*0280*/  FMNMX R9, R9, 255, PT ;  /* 0x437f000009097809 */ /* 0x000fe40003800000 */
[----:B------:R-:W-:Y:S02]  /*0290*/  FMNMX R7, R7, 255, PT ;  /* 0x437f000007077809 */ /* 0x000fe40003800000 */
[----:B------:R-:W-:Y:S01]  /*02a0*/  FMNMX R4, R3, 255, PT ;  /* 0x437f000003047809 */ /* 0x000fe20003800000 */
[----:B0-----:R-:W-:Y:S01]  /*02b0*/  IMAD R3, R2, UR6, RZ ;  /* 0x0000000602037c24 */ /* 0x001fe2000f8e02ff */
[----:B------:R-:W0:Y:S04]  /*02c0*/  F2I.U32.TRUNC.NTZ R9, R9 ;  /* 0x0000000900097305 */ /* 0x000e28000020f000 */
[----:B-1----:R-:W-:-:S02]  /*02d0*/  IADD3 R2, P0, P1, R3, UR8, R6 ;  /* 0x0000000803027c10 */ /* 0x002fc4000f91e006 */
[----:B------:R-:W-:Y:S02]  /*02e0*/  SHF.R.S32.HI R3, RZ, 0x1f, R3 ;  /* 0x0000001fff037819 */ /* 0x000fe40000011403 */
[----:B------:R-:W1:Y:S02]  /*02f0*/  F2I.U32.TRUNC.NTZ R5, R4 ;  /* 0x0000000400057305 */ /* 0x000e64000020f000 */
[----:B------:R-:W-:-:S05]  /*0300*/  IADD3.X R3, PT, PT, R3, UR9, R0, P0, P1 ;  /* 0x0000000903037c10 */ /* 0x000fca00087e2400 */
[----:B0-----:R-:W-:Y:S01]  /*0310*/  STG.E.U8 desc[UR4][R2.64+0x2], R9 ;  /* 0x0000020902007986 */ /* 0x001fe2000c101104 */
[----:B------:R-:W0:Y:S03]  /*0320*/  F2I.U32.TRUNC.NTZ R7, R7 ;  /* 0x0000000700077305 */ /* 0x000e26000020f000 */
[----:B-1----:R-:W-:Y:S04]  /*0330*/  STG.E.U8 desc[UR4][R2.64], R5 ;  /* 0x0000000502007986 */ /* 0x002fe8000c101104 */
[----:B0-----:R-:W-:Y:S01]  /*0340*/  STG.E.U8 desc[UR4][R2.64+0x1], R7 ;  /* 0x0000010702007986 */ /* 0x001fe2000c101104 */
[----:B------:R-:W-:Y:S05]  /*0350*/  EXIT ;  /* 0x000000000000794d */ /* 0x000fea0003800000 */
.L_x_0:
[----:B------:R-:W-:-:S00]  /*0360*/  BRA `(.L_x_0) ;  /* 0xfffffffc00fc7947 */ /* 0x000fc0000383ffff */
[----:B------:R-:W-:-:S00]  /*0370*/  NOP ;  /* 0x0000000000007918 */ /* 0x000fc00000000000 */
        /* <DEDUP_REMOVED lines=8> */
.L_x_2:


//--------------------- .text._Z31nppiRGBToYUV_8u_C3R_kernel_implPKhiPhiii --------------------------
	.section	.text._Z31nppiRGBToYUV_8u_C3R_kernel_implPKhiPhiii,"ax",@progbits
	.align	128
        .global         _Z31nppiRGBToYUV_8u_C3R_kernel_implPKhiPhiii
        .type           _Z31nppiRGBToYUV_8u_C3R_kernel_implPKhiPhiii,@function
        .size           _Z31nppiRGBToYUV_8u_C3R_kernel_implPKhiPhiii,(.L_x_3 - _Z31nppiRGBToYUV_8u_C3R_kernel_implPKhiPhiii)
        .other          _Z31nppiRGBToYUV_8u_C3R_kernel_implPKhiPhiii,@"STO_CUDA_ENTRY STV_DEFAULT"
_Z31nppiRGBToYUV_8u_C3R_kernel_implPKhiPhiii:
.text._Z31nppiRGBToYUV_8u_C3R_kernel_implPKhiPhiii:
        /* <DEDUP_REMOVED lines=28> */
[----:B0-----:R-:W-:-:S05]  /*01c0*/  IMAD R3, R3, UR6, RZ ;  /* 0x0000000603037c24 */ /* 0x001fca000f8e02ff */
[----:B-1----:R-:W-:Y:S02]  /*01d0*/  IADD3 R2, P0, P1, R3, UR8, R2 ;  /* 0x0000000803027c10 */ /* 0x002fe4000f91e002 */
[----:B------:R-:W-:-:S04]  /*01e0*/  SHF.R.S32.HI R3, RZ, 0x1f, R3 ;  /* 0x0000001fff037819 */ /* 0x000fc80000011403 */
[----:B------:R-:W-:Y:S02]  /*01f0*/  IADD3.X R3, PT, PT, R3, UR9, R0, P0, P1 ;  /* 0x0000000903037c10 */ /* 0x000fe400087e2400 */
[----:B--2---:R-:W-:Y:S02]  /*0200*/  I2FP.F32.U32 R7, R7 ;  /* 0x0000000700077245 */ /* 0x004fe40000201000 */
[----:B---3--:R-:W-:-:S03]  /*0210*/  I2FP.F32.U32 R6, R6 ;  /* 0x0000000600067245 */ /* 0x008fc60000201000 */
[C---:B------:R-:W-:Y:S01]  /*0220*/  FMUL R9, R7.reuse, 0.58700001239776611328 ;  /* 0x3f1645a207097820 */ /* 0x040fe20000400000 */
[C---:B------:R-:W-:Y:S01]  /*0230*/  FMUL R11, R7.reuse, -0.28900000452995300293 ;  /* 0xbe93f7cf070b7820 */ /* 0x040fe20000400000 */
[----:B------:R-:W-:Y:S01]  /*0240*/  FMUL R7, R7, -0.51499998569488525391 ;  /* 0xbf03d70a07077820 */ /* 0x000fe20000400000 */
[----:B----4-:R-:W-:Y:S01]  /*0250*/  I2FP.F32.U32 R8, R8 ;  /* 0x0000000800087245 */ /* 0x010fe20000201000 */
[C---:B------:R-:W-:Y:S01]  /*0260*/  FFMA R9, R6.reuse, 0.29899999499320983887, R9 ;  /* 0x3e99168706097823 */ /* 0x040fe20000000009 */
[C---:B------:R-:W-:Y:S01]  /*0270*/  FFMA R11, R6.reuse, -0.14699999988079071045, R11 ;  /* 0xbe16872b060b7823 */ /* 0x040fe2000000000b */
[----:B------:R-:W-:Y:S02]  /*0280*/  FFMA R7, R6, 0.61500000953674316406, R7 ;  /* 0x3f1d70a406077823 */ /* 0x000fe40000000007 */
[C---:B------:R-:W-:Y:S01]  /*0290*/  FFMA R9, R8.reuse, 0.11400000005960464478, R9 ;  /* 0x3de978d508097823 */ /* 0x040fe20000000009 */
[C---:B------:R-:W-:Y:S01]  /*02a0*/  FFMA R11, R8.reuse, 0.43599998950958251953, R11 ;  /* 0x3edf3b64080b7823 */ /* 0x040fe2000000000b */
[----:B------:R-:W-:-:S03]  /*02b0*/  FFMA R7, R8, -0.10000000149011611938, R7 ;  /* 0xbdcccccd08077823 */ /* 0x000fc60000000007 */
[----:B------:R-:W-:Y:S01]  /*02c0*/  FADD R11, R11, 128 ;  /* 0x430000000b0b7421 */ /* 0x000fe20000000000 */
[----:B------:R-:W-:Y:S01]  /*02d0*/  FADD R7, R7, 128 ;  /* 0x4300000007077421 */ /* 0x000fe20000000000 */
[----:B------:R-:W-:-:S03]  /*02e0*/  FMNMX R9, RZ, R9, !PT ;  /* 0x00000009ff097209 */ /* 0x000fc60007800000 */
[----:B------:R-:W-:Y:S02]  /*02f0*/  FMNMX R11, RZ, R11, !PT ;  /* 0x0000000bff0b7209 */ /* 0x000fe40007800000 */
[----:B------:R-:W-:Y:S02]  /*0300*/  FMNMX R7, RZ, R7, !PT ;  /* 0x00000007ff077209 */ /* 0x000fe40007800000 */
[----:B------:R-:W-:Y:S02]  /*0310*/  FMNMX R9, R9, 255, PT ;  /* 0x437f000009097809 */ /* 0x000fe40003800000 */
[----:B------:R-:W-:Y:S02]  /*0320*/  FMNMX R11, R11, 255, PT ;  /* 0x437f00000b0b7809 */ /* 0x000fe40003800000 */
[----:B------:R-:W-:Y:S02]  /*0330*/  FMNMX R7, R7, 255, PT ;  /* 0x437f000007077809 */ /* 0x000fe40003800000 */
[----:B------:R-:W0:Y:S08]  /*0340*/  F2I.U32.TRUNC.NTZ R9, R9 ;  /* 0x0000000900097305 */ /* 0x000e30000020f000 */
[----:B------:R-:W1:Y:S01]  /*0350*/  F2I.U32.TRUNC.NTZ R11, R11 ;  /* 0x0000000b000b7305 */ /* 0x000e62000020f000 */
[----:B0-----:R-:W-:Y:S07]  /*0360*/  STG.E.U8 desc[UR4][R2.64], R9 ;  /* 0x0000000902007986 */ /* 0x001fee000c101104 */
[----:B------:R-:W0:Y:S01]  /*0370*/  F2I.U32.TRUNC.NTZ R7, R7 ;  /* 0x0000000700077305 */ /* 0x000e22000020f000 */
[----:B-1----:R-:W-:Y:S04]  /*0380*/  STG.E.U8 desc[UR4][R2.64+0x1], R11 ;  /* 0x0000010b02007986 */ /* 0x002fe8000c101104 */
[----:B0-----:R-:W-:Y:S01]  /*0390*/  STG.E.U8 desc[UR4][R2.64+0x2], R7 ;  /* 0x0000020702007986 */ /* 0x001fe2000c101104 */
[----:B------:R-:W-:Y:S05]  /*03a0*/  EXIT ;  /* 0x000000000000794d */ /* 0x000fea0003800000 */
.L_x_1:
        /* <DEDUP_REMOVED lines=13> */
.L_x_3:


//--------------------- .nv.shared.reserved.0     --------------------------
	.section	.nv.shared.reserved.0,"aw",@nobits
	.weak		__nv_reservedSMEM_offset_0_alias
	.size		__nv_reservedSMEM_offset_0_alias, 0, 64
	.other		__nv_reservedSMEM_offset_0_alias,@"STO_CUDA_RESERVED_SHARED STV_DEFAULT"
__nv_reservedSMEM_offset_0_alias:
	.zero		0
	.zero		64


//--------------------- .nv.constant0._Z31nppiYUVToRGB_8u_C3R_kernel_implPKhiPhiii --------------------------
	.section	.nv.constant0._Z31nppiYUVToRGB_8u_C3R_kernel_implPKhiPhiii,"a",@progbits
	.sectionflags	@""
	.align	4
.nv.constant0._Z31nppiYUVToRGB_8u_C3R_kernel_implPKhiPhiii:
	.zero		932


//--------------------- .nv.constant0._Z31nppiRGBToYUV_8u_C3R_kernel_implPKhiPhiii --------------------------
	.section	.nv.constant0._Z31nppiRGBToYUV_8u_C3R_kernel_implPKhiPhiii,"a",@progbits
	.sectionflags	@""
	.align	4
.nv.constant0._Z31nppiRGBToYUV_8u_C3R_kernel_implPKhiPhiii:
	.zero		932


//--------------------- SYMBOLS --------------------------

	.type		.nv.reservedSmem.offset0,@object
	.size		.nv.reservedSmem.offset0,0x4
